//
// Generated by NVIDIA NVVM Compiler
//
// Compiler Build ID: CL-36424714
// Cuda compilation tools, release 13.0, V13.0.88
// Based on NVVM 20.0.0
//

.version 9.0
.target sm_100
.address_size 64

	// .globl	_Z10sgemm_smemiiifPfPKffS_
// _ZZ10sgemm_smemiiifPfPKffS_E2As has been demoted
// _ZZ10sgemm_smemiiifPfPKffS_E2Bs has been demoted

.visible .entry _Z10sgemm_smemiiifPfPKffS_(
	.param .u32 _Z10sgemm_smemiiifPfPKffS__param_0,
	.param .u32 _Z10sgemm_smemiiifPfPKffS__param_1,
	.param .u32 _Z10sgemm_smemiiifPfPKffS__param_2,
	.param .f32 _Z10sgemm_smemiiifPfPKffS__param_3,
	.param .u64 .ptr .align 1 _Z10sgemm_smemiiifPfPKffS__param_4,
	.param .u64 .ptr .align 1 _Z10sgemm_smemiiifPfPKffS__param_5,
	.param .f32 _Z10sgemm_smemiiifPfPKffS__param_6,
	.param .u64 .ptr .align 1 _Z10sgemm_smemiiifPfPKffS__param_7
)
{
	.local .align 16 .b8 	__local_depot0[256];
	.reg .b64 	%SP;
	.reg .b64 	%SPL;
	.reg .pred 	%p<3>;
	.reg .b32 	%r<44>;
	.reg .b32 	%f<165>;
	.reg .b64 	%rd<24>;
	// demoted variable
	.shared .align 4 .b8 _ZZ10sgemm_smemiiifPfPKffS_E2As[2048];
	// demoted variable
	.shared .align 4 .b8 _ZZ10sgemm_smemiiifPfPKffS_E2Bs[2048];
	mov.u64 	%SPL, __local_depot0;
	ld.param.u32 	%r15, [_Z10sgemm_smemiiifPfPKffS__param_1];
	ld.param.u32 	%r16, [_Z10sgemm_smemiiifPfPKffS__param_2];
	ld.param.u64 	%rd3, [_Z10sgemm_smemiiifPfPKffS__param_4];
	add.u64 	%rd1, %SPL, 0;
	mov.u32 	%r1, %tid.y;
	mov.u32 	%r2, %tid.x;
	mov.u32 	%r17, %ctaid.x;
	shl.b32 	%r3, %r17, 5;
	mov.f32 	%f1, 0f00000000;
	st.local.v4.f32 	[%rd1], {%f1, %f1, %f1, %f1};
	st.local.v4.f32 	[%rd1+16], {%f1, %f1, %f1, %f1};
	st.local.v4.f32 	[%rd1+32], {%f1, %f1, %f1, %f1};
	st.local.v4.f32 	[%rd1+48], {%f1, %f1, %f1, %f1};
	st.local.v4.f32 	[%rd1+64], {%f1, %f1, %f1, %f1};
	st.local.v4.f32 	[%rd1+80], {%f1, %f1, %f1, %f1};
	st.local.v4.f32 	[%rd1+96], {%f1, %f1, %f1, %f1};
	st.local.v4.f32 	[%rd1+112], {%f1, %f1, %f1, %f1};
	st.local.v4.f32 	[%rd1+128], {%f1, %f1, %f1, %f1};
	st.local.v4.f32 	[%rd1+144], {%f1, %f1, %f1, %f1};
	st.local.v4.f32 	[%rd1+160], {%f1, %f1, %f1, %f1};
	st.local.v4.f32 	[%rd1+176], {%f1, %f1, %f1, %f1};
	st.local.v4.f32 	[%rd1+192], {%f1, %f1, %f1, %f1};
	st.local.v4.f32 	[%rd1+208], {%f1, %f1, %f1, %f1};
	st.local.v4.f32 	[%rd1+224], {%f1, %f1, %f1, %f1};
	st.local.v4.f32 	[%rd1+240], {%f1, %f1, %f1, %f1};
	setp.eq.s32 	%p1, %r16, 0;
	@%p1 bra 	$L__BB0_3;
	shl.b32 	%r19, %r1, 6;
	and.b32  	%r20, %r19, 1984;
	mov.u32 	%r21, _ZZ10sgemm_smemiiifPfPKffS_E2As;
	add.s32 	%r4, %r21, %r20;
	mad.lo.s32 	%r22, %r1, %r15, %r2;
	add.s32 	%r42, %r22, %r3;
	shl.b32 	%r6, %r15, 4;
	mad.lo.s32 	%r41, %r1, %r16, %r2;
	shl.b32 	%r8, %r16, 4;
	cvta.to.global.u64 	%rd2, %rd3;
	mov.b32 	%r43, 0;
$L__BB0_2:
	ld.param.u64 	%rd22, [_Z10sgemm_smemiiifPfPKffS__param_5];
	mul.wide.u32 	%rd7, %r41, 4;
	add.s64 	%rd8, %rd2, %rd7;
	ld.global.f32 	%f2, [%rd8];
	shl.b32 	%r23, %r2, 2;
	and.b32  	%r24, %r23, 60;
	add.s32 	%r25, %r4, %r24;
	st.shared.f32 	[%r25], %f2;
	cvta.to.global.u64 	%rd9, %rd22;
	mul.wide.u32 	%rd10, %r42, 4;
	add.s64 	%rd11, %rd9, %rd10;
	ld.global.f32 	%f3, [%rd11];
	shl.b32 	%r26, %r1, 7;
	and.b32  	%r27, %r26, 1920;
	mov.u32 	%r28, _ZZ10sgemm_smemiiifPfPKffS_E2Bs;
	and.b32  	%r29, %r23, 124;
	add.s32 	%r30, %r28, %r29;
	add.s32 	%r31, %r30, %r27;
	st.shared.f32 	[%r31], %f3;
	bar.sync 	0;
	ld.shared.f32 	%f4, [%r30];
	ld.shared.f32 	%f5, [%r4];
	cvt.u64.u32 	%rd12, %r23;
	and.b64  	%rd13, %rd12, 28;
	add.s64 	%rd14, %rd1, %rd13;
	ld.local.f32 	%f6, [%rd14];
	fma.rn.f32 	%f7, %f4, %f5, %f6;
	ld.shared.f32 	%f8, [%r4+4];
	ld.local.f32 	%f9, [%rd14+32];
	fma.rn.f32 	%f10, %f4, %f8, %f9;
	ld.shared.f32 	%f11, [%r4+8];
	ld.local.f32 	%f12, [%rd14+64];
	fma.rn.f32 	%f13, %f4, %f11, %f12;
	ld.shared.f32 	%f14, [%r4+12];
	ld.local.f32 	%f15, [%rd14+96];
	fma.rn.f32 	%f16, %f4, %f14, %f15;
	ld.shared.f32 	%f17, [%r4+16];
	ld.local.f32 	%f18, [%rd14+128];
	fma.rn.f32 	%f19, %f4, %f17, %f18;
	ld.shared.f32 	%f20, [%r4+20];
	ld.local.f32 	%f21, [%rd14+160];
	fma.rn.f32 	%f22, %f4, %f20, %f21;
	ld.shared.f32 	%f23, [%r4+24];
	ld.local.f32 	%f24, [%rd14+192];
	fma.rn.f32 	%f25, %f4, %f23, %f24;
	ld.shared.f32 	%f26, [%r4+28];
	ld.local.f32 	%f27, [%rd14+224];
	fma.rn.f32 	%f28, %f4, %f26, %f27;
	ld.shared.f32 	%f29, [%r30+128];
	fma.rn.f32 	%f30, %f29, %f5, %f7;
	fma.rn.f32 	%f31, %f29, %f8, %f10;
	fma.rn.f32 	%f32, %f29, %f11, %f13;
	fma.rn.f32 	%f33, %f29, %f14, %f16;
	fma.rn.f32 	%f34, %f29, %f17, %f19;
	fma.rn.f32 	%f35, %f29, %f20, %f22;
	fma.rn.f32 	%f36, %f29, %f23, %f25;
	fma.rn.f32 	%f37, %f29, %f26, %f28;
	ld.shared.f32 	%f38, [%r30+256];
	fma.rn.f32 	%f39, %f38, %f5, %f30;
	fma.rn.f32 	%f40, %f38, %f8, %f31;
	fma.rn.f32 	%f41, %f38, %f11, %f32;
	fma.rn.f32 	%f42, %f38, %f14, %f33;
	fma.rn.f32 	%f43, %f38, %f17, %f34;
	fma.rn.f32 	%f44, %f38, %f20, %f35;
	fma.rn.f32 	%f45, %f38, %f23, %f36;
	fma.rn.f32 	%f46, %f38, %f26, %f37;
	ld.shared.f32 	%f47, [%r30+384];
	fma.rn.f32 	%f48, %f47, %f5, %f39;
	fma.rn.f32 	%f49, %f47, %f8, %f40;
	fma.rn.f32 	%f50, %f47, %f11, %f41;
	fma.rn.f32 	%f51, %f47, %f14, %f42;
	fma.rn.f32 	%f52, %f47, %f17, %f43;
	fma.rn.f32 	%f53, %f47, %f20, %f44;
	fma.rn.f32 	%f54, %f47, %f23, %f45;
	fma.rn.f32 	%f55, %f47, %f26, %f46;
	ld.shared.f32 	%f56, [%r30+512];
	fma.rn.f32 	%f57, %f56, %f5, %f48;
	fma.rn.f32 	%f58, %f56, %f8, %f49;
	fma.rn.f32 	%f59, %f56, %f11, %f50;
	fma.rn.f32 	%f60, %f56, %f14, %f51;
	fma.rn.f32 	%f61, %f56, %f17, %f52;
	fma.rn.f32 	%f62, %f56, %f20, %f53;
	fma.rn.f32 	%f63, %f56, %f23, %f54;
	fma.rn.f32 	%f64, %f56, %f26, %f55;
	ld.shared.f32 	%f65, [%r30+640];
	fma.rn.f32 	%f66, %f65, %f5, %f57;
	fma.rn.f32 	%f67, %f65, %f8, %f58;
	fma.rn.f32 	%f68, %f65, %f11, %f59;
	fma.rn.f32 	%f69, %f65, %f14, %f60;
	fma.rn.f32 	%f70, %f65, %f17, %f61;
	fma.rn.f32 	%f71, %f65, %f20, %f62;
	fma.rn.f32 	%f72, %f65, %f23, %f63;
	fma.rn.f32 	%f73, %f65, %f26, %f64;
	ld.shared.f32 	%f74, [%r30+768];
	fma.rn.f32 	%f75, %f74, %f5, %f66;
	fma.rn.f32 	%f76, %f74, %f8, %f67;
	fma.rn.f32 	%f77, %f74, %f11, %f68;
	fma.rn.f32 	%f78, %f74, %f14, %f69;
	fma.rn.f32 	%f79, %f74, %f17, %f70;
	fma.rn.f32 	%f80, %f74, %f20, %f71;
	fma.rn.f32 	%f81, %f74, %f23, %f72;
	fma.rn.f32 	%f82, %f74, %f26, %f73;
	ld.shared.f32 	%f83, [%r30+896];
	fma.rn.f32 	%f84, %f83, %f5, %f75;
	fma.rn.f32 	%f85, %f83, %f8, %f76;
	fma.rn.f32 	%f86, %f83, %f11, %f77;
	fma.rn.f32 	%f87, %f83, %f14, %f78;
	fma.rn.f32 	%f88, %f83, %f17, %f79;
	fma.rn.f32 	%f89, %f83, %f20, %f80;
	fma.rn.f32 	%f90, %f83, %f23, %f81;
	fma.rn.f32 	%f91, %f83, %f26, %f82;
	ld.shared.f32 	%f92, [%r30+1024];
	fma.rn.f32 	%f93, %f92, %f5, %f84;
	fma.rn.f32 	%f94, %f92, %f8, %f85;
	fma.rn.f32 	%f95, %f92, %f11, %f86;
	fma.rn.f32 	%f96, %f92, %f14, %f87;
	fma.rn.f32 	%f97, %f92, %f17, %f88;
	fma.rn.f32 	%f98, %f92, %f20, %f89;
	fma.rn.f32 	%f99, %f92, %f23, %f90;
	fma.rn.f32 	%f100, %f92, %f26, %f91;
	ld.shared.f32 	%f101, [%r30+1152];
	fma.rn.f32 	%f102, %f101, %f5, %f93;
	fma.rn.f32 	%f103, %f101, %f8, %f94;
	fma.rn.f32 	%f104, %f101, %f11, %f95;
	fma.rn.f32 	%f105, %f101, %f14, %f96;
	fma.rn.f32 	%f106, %f101, %f17, %f97;
	fma.rn.f32 	%f107, %f101, %f20, %f98;
	fma.rn.f32 	%f108, %f101, %f23, %f99;
	fma.rn.f32 	%f109, %f101, %f26, %f100;
	ld.shared.f32 	%f110, [%r30+1280];
	fma.rn.f32 	%f111, %f110, %f5, %f102;
	fma.rn.f32 	%f112, %f110, %f8, %f103;
	fma.rn.f32 	%f113, %f110, %f11, %f104;
	fma.rn.f32 	%f114, %f110, %f14, %f105;
	fma.rn.f32 	%f115, %f110, %f17, %f106;
	fma.rn.f32 	%f116, %f110, %f20, %f107;
	fma.rn.f32 	%f117, %f110, %f23, %f108;
	fma.rn.f32 	%f118, %f110, %f26, %f109;
	ld.shared.f32 	%f119, [%r30+1408];
	fma.rn.f32 	%f120, %f119, %f5, %f111;
	fma.rn.f32 	%f121, %f119, %f8, %f112;
	fma.rn.f32 	%f122, %f119, %f11, %f113;
	fma.rn.f32 	%f123, %f119, %f14, %f114;
	fma.rn.f32 	%f124, %f119, %f17, %f115;
	fma.rn.f32 	%f125, %f119, %f20, %f116;
	fma.rn.f32 	%f126, %f119, %f23, %f117;
	fma.rn.f32 	%f127, %f119, %f26, %f118;
	ld.shared.f32 	%f128, [%r30+1536];
	fma.rn.f32 	%f129, %f128, %f5, %f120;
	fma.rn.f32 	%f130, %f128, %f8, %f121;
	fma.rn.f32 	%f131, %f128, %f11, %f122;
	fma.rn.f32 	%f132, %f128, %f14, %f123;
	fma.rn.f32 	%f133, %f128, %f17, %f124;
	fma.rn.f32 	%f134, %f128, %f20, %f125;
	fma.rn.f32 	%f135, %f128, %f23, %f126;
	fma.rn.f32 	%f136, %f128, %f26, %f127;
	ld.shared.f32 	%f137, [%r30+1664];
	fma.rn.f32 	%f138, %f137, %f5, %f129;
	fma.rn.f32 	%f139, %f137, %f8, %f130;
	fma.rn.f32 	%f140, %f137, %f11, %f131;
	fma.rn.f32 	%f141, %f137, %f14, %f132;
	fma.rn.f32 	%f142, %f137, %f17, %f133;
	fma.rn.f32 	%f143, %f137, %f20, %f134;
	fma.rn.f32 	%f144, %f137, %f23, %f135;
	fma.rn.f32 	%f145, %f137, %f26, %f136;
	ld.shared.f32 	%f146, [%r30+1792];
	fma.rn.f32 	%f147, %f146, %f5, %f138;
	fma.rn.f32 	%f148, %f146, %f8, %f139;
	fma.rn.f32 	%f149, %f146, %f11, %f140;
	fma.rn.f32 	%f150, %f146, %f14, %f141;
	fma.rn.f32 	%f151, %f146, %f17, %f142;
	fma.rn.f32 	%f152, %f146, %f20, %f143;
	fma.rn.f32 	%f153, %f146, %f23, %f144;
	fma.rn.f32 	%f154, %f146, %f26, %f145;
	ld.shared.f32 	%f155, [%r30+1920];
	fma.rn.f32 	%f156, %f155, %f5, %f147;
	st.local.f32 	[%rd14], %f156;
	fma.rn.f32 	%f157, %f155, %f8, %f148;
	st.local.f32 	[%rd14+32], %f157;
	fma.rn.f32 	%f158, %f155, %f11, %f149;
	st.local.f32 	[%rd14+64], %f158;
	fma.rn.f32 	%f159, %f155, %f14, %f150;
	st.local.f32 	[%rd14+96], %f159;
	fma.rn.f32 	%f160, %f155, %f17, %f151;
	st.local.f32 	[%rd14+128], %f160;
	fma.rn.f32 	%f161, %f155, %f20, %f152;
	st.local.f32 	[%rd14+160], %f161;
	fma.rn.f32 	%f162, %f155, %f23, %f153;
	st.local.f32 	[%rd14+192], %f162;
	fma.rn.f32 	%f163, %f155, %f26, %f154;
	st.local.f32 	[%rd14+224], %f163;
	bar.sync 	0;
	add.s32 	%r43, %r43, 16;
	add.s32 	%r42, %r42, %r6;
	add.s32 	%r41, %r41, %r8;
	setp.lt.u32 	%p2, %r43, %r16;
	@%p2 bra 	$L__BB0_2;
$L__BB0_3:
	ld.param.u64 	%rd23, [_Z10sgemm_smemiiifPfPKffS__param_7];
	mov.u32 	%r32, %ctaid.y;
	shl.b32 	%r33, %r32, 5;
	cvta.to.global.u64 	%rd15, %rd23;
	mul.wide.u32 	%rd16, %r1, 32;
	add.s64 	%rd17, %rd1, %rd16;
	mul.wide.u32 	%rd18, %r2, 4;
	add.s64 	%rd19, %rd17, %rd18;
	ld.local.f32 	%f164, [%rd19];
	shl.b32 	%r34, %r1, 3;
	add.s32 	%r35, %r34, %r33;
	add.s32 	%r36, %r35, 8;
	shl.b32 	%r37, %r2, 3;
	add.s32 	%r38, %r37, %r3;
	mad.lo.s32 	%r39, %r36, %r15, %r38;
	add.s32 	%r40, %r39, 8;
	mul.wide.s32 	%rd20, %r40, 4;
	add.s64 	%rd21, %rd15, %rd20;
	st.global.f32 	[%rd21], %f164;
	ret;

}


// ===== COMPILED SASS (sm_100) =====

	.target	sm_100

	.elftype	@"ET_EXEC"


//--------------------- .note.nv.tkinfo           --------------------------
	.section	.note.nv.tkinfo,"",@"SHT_NOTE"
	.sectionflags	@"SHF_NOTE_NV_TKINFO"
	.tkinfo
        /*0018*/ 	.word	0x00000002
        /*0030*/ 	.string	""
        /*0030*/ 	.string	"ptxas"
        /*0030*/ 	.string	"Cuda compilation tools, release 13.0, V13.0.88"
        /*0030*/ 	.string	"Build cuda_13.0.r13.0/compiler.36424714_0"
        /*0030*/ 	.string	"-arch sm_100 -m 64 "



//--------------------- .note.nv.cuinfo           --------------------------
	.section	.note.nv.cuinfo,"",@"SHT_NOTE"
	.sectionflags	@"SHF_NOTE_NV_CUINFO"
        /*0018*/ 	.short	0x0002
        /*001a*/ 	.short	0x0064
        /*001c*/ 	.short	0x0082
	.zero		2


//--------------------- .nv.info                  --------------------------
	.section	.nv.info,"",@"SHT_CUDA_INFO"
	.align	4


	//----- nvinfo : EIATTR_REGCOUNT
	.align		4
        /*0000*/ 	.byte	0x04, 0x2f
        /*0002*/ 	.short	(.L_1 - .L_0)
	.align		4
.L_0:
        /*0004*/ 	.word	index@(_Z10sgemm_smemiiifPfPKffS_)
        /*0008*/ 	.word	0x00000020


	//----- nvinfo : EIATTR_FRAME_SIZE
	.align		4
.L_1:
        /*000c*/ 	.byte	0x04, 0x11
        /*000e*/ 	.short	(.L_3 - .L_2)
	.align		4
.L_2:
        /*0010*/ 	.word	index@(_Z10sgemm_smemiiifPfPKffS_)
        /*0014*/ 	.word	0x00000100


	//----- nvinfo : EIATTR_MIN_STACK_SIZE
	.align		4
.L_3:
        /*0018*/ 	.byte	0x04, 0x12
        /*001a*/ 	.short	(.L_5 - .L_4)
	.align		4
.L_4:
        /*001c*/ 	.word	index@(_Z10sgemm_smemiiifPfPKffS_)
        /*0020*/ 	.word	0x00000100
.L_5:


//--------------------- .nv.compat                --------------------------
	.section	.nv.compat,"",@"SHT_CUDA_COMPAT_INFO"
	.align	4
        /*0000*/ 	.byte	0x02, 0x09, 0x00, 0x00, 0x02, 0x02, 0x01, 0x00, 0x02, 0x05, 0x05, 0x00, 0x03, 0x07, 0x01, 0x01
        /*0010*/ 	.byte	0x02, 0x03, 0x00, 0x00, 0x02, 0x06, 0x01, 0x00, 0x04, 0x0b, 0x08, 0x00, 0x09, 0x00, 0x00, 0x00
        /*0020*/ 	.byte	0x00, 0x00, 0x00, 0x00


//--------------------- .nv.info._Z10sgemm_smemiiifPfPKffS_ --------------------------
	.section	.nv.info._Z10sgemm_smemiiifPfPKffS_,"",@"SHT_CUDA_INFO"
	.sectionflags	@""
	.align	4


	//----- nvinfo : EIATTR_CUDA_API_VERSION
	.align		4
        /*0000*/ 	.byte	0x04, 0x37
        /*0002*/ 	.short	(.L_7 - .L_6)
.L_6:
        /*0004*/ 	.word	0x00000082


	//----- nvinfo : EIATTR_KPARAM_INFO
	.align		4
.L_7:
        /*0008*/ 	.byte	0x04, 0x17
        /*000a*/ 	.short	(.L_9 - .L_8)
.L_8:
        /*000c*/ 	.word	0x00000000
        /*0010*/ 	.short	0x0007
        /*0012*/ 	.short	0x0028
        /*0014*/ 	.byte	0x00, 0xf5, 0x21, 0x00


	//----- nvinfo : EIATTR_KPARAM_INFO
	.align		4
.L_9:
        /*0018*/ 	.byte	0x04, 0x17
        /*001a*/ 	.short	(.L_11 - .L_10)
.L_10:
        /*001c*/ 	.word	0x00000000
        /*0020*/ 	.short	0x0006
        /*0022*/ 	.short	0x0020
        /*0024*/ 	.byte	0x00, 0xf0, 0x11, 0x00


	//----- nvinfo : EIATTR_KPARAM_INFO
	.align		4
.L_11:
        /*0028*/ 	.byte	0x04, 0x17
        /*002a*/ 	.short	(.L_13 - .L_12)
.L_12:
        /*002c*/ 	.word	0x00000000
        /*0030*/ 	.short	0x0005
        /*0032*/ 	.short	0x0018
        /*0034*/ 	.byte	0x00, 0xf5, 0x21, 0x00


	//----- nvinfo : EIATTR_KPARAM_INFO
	.align		4
.L_13:
        /*0038*/ 	.byte	0x04, 0x17
        /*003a*/ 	.short	(.L_15 - .L_14)
.L_14:
        /*003c*/ 	.word	0x00000000
        /*0040*/ 	.short	0x0004
        /*0042*/ 	.short	0x0010
        /*0044*/ 	.byte	0x00, 0xf5, 0x21, 0x00


	//----- nvinfo : EIATTR_KPARAM_INFO
	.align		4
.L_15:
        /*0048*/ 	.byte	0x04, 0x17
        /*004a*/ 	.short	(.L_17 - .L_16)
.L_16:
        /*004c*/ 	.word	0x00000000
        /*0050*/ 	.short	0x0003
        /*0052*/ 	.short	0x000c
        /*0054*/ 	.byte	0x00, 0xf0, 0x11, 0x00


	//----- nvinfo : EIATTR_KPARAM_INFO
	.align		4
.L_17:
        /*0058*/ 	.byte	0x04, 0x17
        /*005a*/ 	.short	(.L_19 - .L_18)
.L_18:
        /*005c*/ 	.word	0x00000000
        /*0060*/ 	.short	0x0002
        /*0062*/ 	.short	0x0008
        /*0064*/ 	.byte	0x00, 0xf0, 0x11, 0x00


	//----- nvinfo : EIATTR_KPARAM_INFO
	.align		4
.L_19:
        /*0068*/ 	.byte	0x04, 0x17
        /*006a*/ 	.short	(.L_21 - .L_20)
.L_20:
        /*006c*/ 	.word	0x00000000
        /*0070*/ 	.short	0x0001
        /*0072*/ 	.short	0x0004
        /*0074*/ 	.byte	0x00, 0xf0, 0x11, 0x00


	//----- nvinfo : EIATTR_KPARAM_INFO
	.align		4
.L_21:
        /*0078*/ 	.byte	0x04, 0x17
        /*007a*/ 	.short	(.L_23 - .L_22)
.L_22:
        /*007c*/ 	.word	0x00000000
        /*0080*/ 	.short	0x0000
        /*0082*/ 	.short	0x0000
        /*0084*/ 	.byte	0x00, 0xf0, 0x11, 0x00


	//----- nvinfo : EIATTR_SPARSE_MMA_MASK
	.align		4
.L_23:
        /*0088*/ 	.byte	0x03, 0x50
        /*008a*/ 	.short	0x0000


	//----- nvinfo : EIATTR_MAXREG_COUNT
	.align		4
        /*008c*/ 	.byte	0x03, 0x1b
        /*008e*/ 	.short	0x00ff


	//----- nvinfo : EIATTR_NUM_BARRIERS
	.align		4
        /*0090*/ 	.byte	0x02, 0x4c
        /*0092*/ 	.byte	0x01
	.zero		1


	//----- nvinfo : EIATTR_MERCURY_ISA_VERSION
	.align		4
        /*0094*/ 	.byte	0x03, 0x5f
        /*0096*/ 	.short	0x0101


	//----- nvinfo : EIATTR_VRC_CTA_INIT_COUNT
	.align		4
        /*0098*/ 	.byte	0x02, 0x4a
	.zero		1
	.zero		1


	//----- nvinfo : EIATTR_EXIT_INSTR_OFFSETS
	.align		4
        /*009c*/ 	.byte	0x04, 0x1c
        /*009e*/ 	.short	(.L_25 - .L_24)


	//   ....[0]....
.L_24:
        /*00a0*/ 	.word	0x00000f50


	//----- nvinfo : EIATTR_CBANK_PARAM_SIZE
	.align		4
.L_25:
        /*00a4*/ 	.byte	0x03, 0x19
        /*00a6*/ 	.short	0x0030


	//----- nvinfo : EIATTR_PARAM_CBANK
	.align		4
        /*00a8*/ 	.byte	0x04, 0x0a
        /*00aa*/ 	.short	(.L_27 - .L_26)
	.align		4
.L_26:
        /*00ac*/ 	.word	index@(.nv.constant0._Z10sgemm_smemiiifPfPKffS_)
        /*00b0*/ 	.short	0x0380
        /*00b2*/ 	.short	0x0030


	//----- nvinfo : EIATTR_SW_WAR
	.align		4
.L_27:
        /*00b4*/ 	.byte	0x04, 0x36
        /*00b6*/ 	.short	(.L_29 - .L_28)
.L_28:
        /*00b8*/ 	.word	0x00000008
.L_29:


//--------------------- .nv.callgraph             --------------------------
	.section	.nv.callgraph,"",@"SHT_CUDA_CALLGRAPH"
	.align	4
	.sectionentsize	8
	.align		4
        /*0000*/ 	.word	0x00000000
	.align		4
        /*0004*/ 	.word	0xffffffff
	.align		4
        /*0008*/ 	.word	0x00000000
	.align		4
        /*000c*/ 	.word	0xfffffffe
	.align		4
        /*0010*/ 	.word	0x00000000
	.align		4
        /*0014*/ 	.word	0xfffffffd
	.align		4
        /*0018*/ 	.word	0x00000000
	.align		4
        /*001c*/ 	.word	0xfffffffc


//--------------------- .text._Z10sgemm_smemiiifPfPKffS_ --------------------------
	.section	.text._Z10sgemm_smemiiifPfPKffS_,"ax",@progbits
	.align	128
        .global         _Z10sgemm_smemiiifPfPKffS_
        .type           _Z10sgemm_smemiiifPfPKffS_,@function
        .size           _Z10sgemm_smemiiifPfPKffS_,(.L_x_3 - _Z10sgemm_smemiiifPfPKffS_)
        .other          _Z10sgemm_smemiiifPfPKffS_,@"STO_CUDA_ENTRY STV_DEFAULT"
_Z10sgemm_smemiiifPfPKffS_:
.text._Z10sgemm_smemiiifPfPKffS_:
[----:B------:R-:W0:Y:S01]  /*0000*/  LDC R1, c[0x0][0x37c] ;  /* 0x0000df00ff017b82 */ /* 0x000e220000000800 */
[----:B------:R-:W1:Y:S01]  /*0010*/  LDCU UR9, c[0x0][0x388] ;  /* 0x00007100ff0977ac */ /* 0x000e620008000800 */
[----:B0-----:R-:W-:-:S06]  /*0020*/  IADD3 R1, PT, PT, R1, -0x100, RZ ;  /* 0xffffff0001017810 */ /* 0x001fcc0007ffe0ff */
[----:B------:R-:W0:Y:S01]  /*0030*/  S2UR UR5, SR_CTAID.X ;  /* 0x00000000000579c3 */ /* 0x000e220000002500 */
[----:B------:R-:W2:Y:S01]  /*0040*/  S2R R0, SR_TID.Y ;  /* 0x0000000000007919 */ /* 0x000ea20000002200 */
[----:B------:R-:W3:Y:S01]  /*0050*/  LDCU.64 UR10, c[0x0][0x358] ;  /* 0x00006b00ff0a77ac */ /* 0x000ee20008000a00 */
[----:B------:R4:W-:Y:S04]  /*0060*/  STL.128 [R1], RZ ;  /* 0x000000ff01007387 */ /* 0x0009e80000100c00 */
[----:B------:R4:W-:Y:S04]  /*0070*/  STL.128 [R1+0x10], RZ ;  /* 0x000010ff01007387 */ /* 0x0009e80000100c00 */
[----:B------:R4:W-:Y:S01]  /*0080*/  STL.128 [R1+0x20], RZ ;  /* 0x000020ff01007387 */ /* 0x0009e20000100c00 */
[----:B-1----:R-:W-:-:S03]  /*0090*/  UISETP.NE.AND UP0, UPT, UR9, URZ, UPT ;  /* 0x000000ff0900728c */ /* 0x002fc6000bf05270 */
[----:B------:R4:W-:Y:S04]  /*00a0*/  STL.128 [R1+0x30], RZ ;  /* 0x000030ff01007387 */ /* 0x0009e80000100c00 */
[----:B------:R4:W-:Y:S01]  /*00b0*/  STL.128 [R1+0x40], RZ ;  /* 0x000040ff01007387 */ /* 0x0009e20000100c00 */
[----:B0-----:R-:W-:-:S03]  /*00c0*/  USHF.L.U32 UR5, UR5, 0x5, URZ ;  /* 0x0000000505057899 */ /* 0x001fc600080006ff */
[----:B------:R4:W-:Y:S04]  /*00d0*/  STL.128 [R1+0x50], RZ ;  /* 0x000050ff01007387 */ /* 0x0009e80000100c00 */
        /* <DEDUP_REMOVED lines=9> */
[----:B------:R4:W-:Y:S01]  /*0170*/  STL.128 [R1+0xf0], RZ ;  /* 0x0000f0ff01007387 */ /* 0x0009e20000100c00 */
[----:B------:R-:W0:Y:S01]  /*0180*/  S2R R3, SR_TID.X ;  /* 0x0000000000037919 */ /* 0x000e220000002100 */
[----:B--23--:R-:W-:Y:S05]  /*0190*/  BRA.U !UP0, `(.L_x_0) ;  /* 0x0000000d08287547 */ /* 0x00cfea000b800000 */
[----:B------:R-:W1:Y:S01]  /*01a0*/  S2UR UR8, SR_CgaCtaId ;  /* 0x00000000000879c3 */ /* 0x000e620000008800 */
[----:B------:R-:W2:Y:S01]  /*01b0*/  LDCU UR12, c[0x0][0x384] ;  /* 0x00007080ff0c77ac */ /* 0x000ea20008000800 */
[----:B0-----:R-:W-:Y:S01]  /*01c0*/  SHF.L.U32 R5, R3, 0x2, RZ ;  /* 0x0000000203057819 */ /* 0x001fe200000006ff */
[C---:B------:R-:W-:Y:S01]  /*01d0*/  IMAD R15, R0.reuse, UR9, R3 ;  /* 0x00000009000f7c24 */ /* 0x040fe2000f8e0203 */
[C---:B------:R-:W-:Y:S01]  /*01e0*/  SHF.L.U32 R2, R0.reuse, 0x6, RZ ;  /* 0x0000000600027819 */ /* 0x040fe200000006ff */
[----:B------:R-:W-:Y:S01]  /*01f0*/  UMOV UR4, 0x400 ;  /* 0x0000040000047882 */ /* 0x000fe20000000000 */
[----:B------:R-:W-:Y:S01]  /*0200*/  SHF.L.U32 R4, R0, 0x7, RZ ;  /* 0x0000000700047819 */ /* 0x000fe200000006ff */
[----:B------:R-:W-:Y:S01]  /*0210*/  UIADD3 UR7, UPT, UPT, UR4, 0x800, URZ ;  /* 0x0000080004077890 */ /* 0x000fe2000fffe0ff */
[----:B------:R-:W-:Y:S02]  /*0220*/  LOP3.LUT R2, R2, 0x7c0, RZ, 0xc0, !PT ;  /* 0x000007c002027812 */ /* 0x000fe400078ec0ff */
[----:B------:R-:W-:-:S02]  /*0230*/  LOP3.LUT R12, R5, 0x7c, RZ, 0xc0, !PT ;  /* 0x0000007c050c7812 */ /* 0x000fc400078ec0ff */
[----:B------:R-:W-:Y:S02]  /*0240*/  LOP3.LUT R14, R4, 0x780, RZ, 0xc0, !PT ;  /* 0x00000780040e7812 */ /* 0x000fe400078ec0ff */
[C---:B------:R-:W-:Y:S01]  /*0250*/  LOP3.LUT R6, R5.reuse, 0x3c, RZ, 0xc0, !PT ;  /* 0x0000003c05067812 */ /* 0x040fe200078ec0ff */
[----:B--2---:R-:W-:Y:S01]  /*0260*/  IMAD R4, R0, UR12, R3 ;  /* 0x0000000c00047c24 */ /* 0x004fe2000f8e0203 */
[----:B------:R-:W-:Y:S01]  /*0270*/  LOP3.LUT R0, R5, 0x1c, RZ, 0xc0, !PT ;  /* 0x0000001c05007812 */ /* 0x000fe200078ec0ff */
[----:B-1----:R-:W-:-:S03]  /*0280*/  ULEA UR6, UR8, UR4, 0x18 ;  /* 0x0000000408067291 */ /* 0x002fc6000f8ec0ff */
[----:B------:R-:W-:Y:S01]  /*0290*/  IADD3 R3, PT, PT, R4, UR5, RZ ;  /* 0x0000000504037c10 */ /* 0x000fe2000fffe0ff */
[----:B------:R-:W-:Y:S01]  /*02a0*/  ULEA UR7, UR8, UR7, 0x18 ;  /* 0x0000000708077291 */ /* 0x000fe2000f8ec0ff */
[----:B------:R-:W-:Y:S01]  /*02b0*/  IADD3 R0, PT, PT, R1, R0, RZ ;  /* 0x0000000001007210 */ /* 0x000fe20007ffe0ff */
[----:B------:R-:W-:Y:S01]  /*02c0*/  UMOV UR4, URZ ;  /* 0x000000ff00047c82 */ /* 0x000fe20008000000 */
[----:B------:R-:W-:-:S03]  /*02d0*/  IADD3 R13, PT, PT, R2, UR6, RZ ;  /* 0x00000006020d7c10 */ /* 0x000fc6000fffe0ff */
[----:B------:R-:W-:Y:S02]  /*02e0*/  IADD3 R7, PT, PT, R12, UR7, RZ ;  /* 0x000000070c077c10 */ /* 0x000fe4000fffe0ff */
[----:B------:R-:W-:Y:S02]  /*02f0*/  IADD3 R13, PT, PT, R13, R6, RZ ;  /* 0x000000060d0d7210 */ /* 0x000fe40007ffe0ff */
[----:B------:R-:W-:-:S07]  /*0300*/  IADD3 R14, PT, PT, R14, R7, RZ ;  /* 0x000000070e0e7210 */ /* 0x000fce0007ffe0ff */
.L_x_1:
[----:B------:R-:W0:Y:S01]  /*0310*/  LDC.64 R4, c[0x0][0x390] ;  /* 0x0000e400ff047b82 */ /* 0x000e220000000a00 */
[----:B------:R-:W2:Y:S04]  /*0320*/  LDL R28, [R0] ;  /* 0x00000000001c7983 */ /* 0x000ea80000100800 */
[----:B------:R-:W3:Y:S03]  /*0330*/  LDL R29, [R0+0x20] ;  /* 0x00002000001d7983 */ /* 0x000ee60000100800 */
[----:B-1----:R-:W1:Y:S01]  /*0340*/  LDC.64 R6, c[0x0][0x398] ;  /* 0x0000e600ff067b82 */ /* 0x002e620000000a00 */
[----:B------:R-:W5:Y:S04]  /*0350*/  LDL R27, [R0+0x40] ;  /* 0x00004000001b7983 */ /* 0x000f680000100800 */
[----:B------:R-:W4:Y:S04]  /*0360*/  LDL R24, [R0+0x60] ;  /* 0x0000600000187983 */ /* 0x000f280000100800 */
[----:B------:R-:W4:Y:S04]  /*0370*/  LDL R23, [R0+0x80] ;  /* 0x0000800000177983 */ /* 0x000f280000100800 */
[----:B------:R-:W4:Y:S01]  /*0380*/  LDL R18, [R0+0xa0] ;  /* 0x0000a00000127983 */ /* 0x000f220000100800 */
[----:B0-----:R-:W-:-:S03]  /*0390*/  IMAD.WIDE.U32 R4, R15, 0x4, R4 ;  /* 0x000000040f047825 */ /* 0x001fc600078e0004 */
[----:B------:R-:W4:Y:S04]  /*03a0*/  LDL R19, [R0+0xc0] ;  /* 0x0000c00000137983 */ /* 0x000f280000100800 */
[----:B------:R-:W2:Y:S01]  /*03b0*/  LDG.E R26, desc[UR10][R4.64] ;  /* 0x0000000a041a7981 */ /* 0x000ea2000c1e1900 */
[----:B-1----:R-:W-:-:S03]  /*03c0*/  IMAD.WIDE.U32 R6, R3, 0x4, R6 ;  /* 0x0000000403067825 */ /* 0x002fc600078e0006 */
[----:B------:R-:W4:Y:S04]  /*03d0*/  LDL R22, [R0+0xe0] ;  /* 0x0000e00000167983 */ /* 0x000f280000100800 */
[----:B------:R-:W3:Y:S01]  /*03e0*/  LDG.E R21, desc[UR10][R6.64] ;  /* 0x0000000a06157981 */ /* 0x000ee2000c1e1900 */
[----:B------:R-:W-:-:S04]  /*03f0*/  UIADD3 UR4, UPT, UPT, UR4, 0x10, URZ ;  /* 0x0000001004047890 */ /* 0x000fc8000fffe0ff */
[----:B------:R-:W-:Y:S01]  /*0400*/  UISETP.GE.U32.AND UP0, UPT, UR4, UR9, UPT ;  /* 0x000000090400728c */ /* 0x000fe2000bf06070 */
[----:B--2---:R-:W-:Y:S04]  /*0410*/  STS [R13], R26 ;  /* 0x0000001a0d007388 */ /* 0x004fe80000000800 */
[----:B---3--:R-:W-:Y:S01]  /*0420*/  STS [R14], R21 ;  /* 0x000000150e007388 */ /* 0x008fe20000000800 */
[----:B------:R-:W-:Y:S06]  /*0430*/  BAR.SYNC.DEFER_BLOCKING 0x0 ;  /* 0x0000000000007b1d */ /* 0x000fec0000010000 */
[----:B------:R-:W-:Y:S04]  /*0440*/  LDS R17, [R12+UR7] ;  /* 0x000000070c117984 */ /* 0x000fe80008000800 */
[----:B------:R-:W0:Y:S04]  /*0450*/  LDS.128 R4, [R2+UR6] ;  /* 0x0000000602047984 */ /* 0x000e280008000c00 */
[----:B------:R-:W1:Y:S04]  /*0460*/  LDS.128 R8, [R2+UR6+0x10] ;  /* 0x0000100602087984 */ /* 0x000e680008000c00 */
[----:B------:R-:W2:Y:S04]  /*0470*/  LDS R16, [R12+UR7+0x80] ;  /* 0x000080070c107984 */ /* 0x000ea80008000800 */
[----:B------:R-:W3:Y:S04]  /*0480*/  LDS R20, [R12+UR7+0x100] ;  /* 0x000100070c147984 */ /* 0x000ee80008000800 */
[----:B------:R-:W3:Y:S04]  /*0490*/  LDS R26, [R12+UR7+0x180] ;  /* 0x000180070c1a7984 */ /* 0x000ee80008000800 */
[----:B------:R-:W-:Y:S01]  /*04a0*/  LDS R21, [R12+UR7+0x380] ;  /* 0x000380070c157984 */ /* 0x000fe20008000800 */
[C---:B0-----:R-:W-:Y:S01]  /*04b0*/  FFMA R25, R17.reuse, R4, R28 ;  /* 0x0000000411197223 */ /* 0x041fe2000000001c */
[C---:B------:R-:W-:Y:S01]  /*04c0*/  FFMA R29, R17.reuse, R5, R29 ;  /* 0x00000005111d7223 */ /* 0x040fe2000000001d */
[C---:B-----5:R-:W-:Y:S01]  /*04d0*/  FFMA R27, R17.reuse, R6, R27 ;  /* 0x00000006111b7223 */ /* 0x060fe2000000001b */
[C---:B----4-:R-:W-:Y:S01]  /*04e0*/  FFMA R24, R17.reuse, R7, R24 ;  /* 0x0000000711187223 */ /* 0x050fe20000000018 */
[C---:B-1----:R-:W-:Y:S01]  /*04f0*/  FFMA R23, R17.reuse, R8, R23 ;  /* 0x0000000811177223 */ /* 0x042fe20000000017 */
[C---:B------:R-:W-:Y:S01]  /*0500*/  FFMA R18, R17.reuse, R9, R18 ;  /* 0x0000000911127223 */ /* 0x040fe20000000012 */
[C---:B------:R-:W-:Y:S01]  /*0510*/  FFMA R19, R17.reuse, R10, R19 ;  /* 0x0000000a11137223 */ /* 0x040fe20000000013 */
[----:B------:R-:W-:Y:S01]  /*0520*/  FFMA R22, R17, R11, R22 ;  /* 0x0000000b11167223 */ /* 0x000fe20000000016 */
[----:B--2---:R-:W-:Y:S01]  /*0530*/  FFMA R25, R4, R16, R25 ;  /* 0x0000001004197223 */ /* 0x004fe20000000019 */
[C---:B------:R-:W-:Y:S01]  /*0540*/  FFMA R29, R16.reuse, R5, R29 ;  /* 0x00000005101d7223 */ /* 0x040fe2000000001d */
[C---:B------:R-:W-:Y:S01]  /*0550*/  FFMA R27, R16.reuse, R6, R27 ;  /* 0x00000006101b7223 */ /* 0x040fe2000000001b */
[----:B------:R-:W-:Y:S01]  /*0560*/  FFMA R24, R16, R7, R24 ;  /* 0x0000000710187223 */ /* 0x000fe20000000018 */
[----:B------:R-:W-:Y:S01]  /*0570*/  FFMA R23, R8, R16, R23 ;  /* 0x0000001008177223 */ /* 0x000fe20000000017 */
[C---:B------:R-:W-:Y:S01]  /*0580*/  FFMA R18, R16.reuse, R9, R18 ;  /* 0x0000000910127223 */ /* 0x040fe20000000012 */
[C---:B------:R-:W-:Y:S01]  /*0590*/  FFMA R19, R16.reuse, R10, R19 ;  /* 0x0000000a10137223 */ /* 0x040fe20000000013 */
[----:B------:R-:W-:Y:S01]  /*05a0*/  FFMA R16, R16, R11, R22 ;  /* 0x0000000b10107223 */ /* 0x000fe20000000016 */
[----:B------:R-:W-:Y:S01]  /*05b0*/  LDS R17, [R12+UR7+0x400] ;  /* 0x000400070c117984 */ /* 0x000fe20008000800 */
[----:B---3--:R-:W-:Y:S01]  /*05c0*/  FFMA R25, R4, R20, R25 ;  /* 0x0000001404197223 */ /* 0x008fe20000000019 */
[----:B------:R-:W-:-:S02]  /*05d0*/  FFMA R29, R20, R5, R29 ;  /* 0x00000005141d7223 */ /* 0x000fc4000000001d */
[----:B------:R-:W0:Y:S01]  /*05e0*/  LDS R22, [R12+UR7+0x200] ;  /* 0x000200070c167984 */ /* 0x000e220008000800 */
[C---:B------:R-:W-:Y:S01]  /*05f0*/  FFMA R27, R20.reuse, R6, R27 ;  /* 0x00000006141b7223 */ /* 0x040fe2000000001b */
[----:B------:R-:W-:Y:S01]  /*0600*/  FFMA R24, R20, R7, R24 ;  /* 0x0000000714187223 */ /* 0x000fe20000000018 */
[----:B------:R-:W-:Y:S01]  /*0610*/  FFMA R23, R8, R20, R23 ;  /* 0x0000001408177223 */ /* 0x000fe20000000017 */
[C---:B------:R-:W-:Y:S01]  /*0620*/  FFMA R18, R20.reuse, R9, R18 ;  /* 0x0000000914127223 */ /* 0x040fe20000000012 */
[C---:B------:R-:W-:Y:S01]  /*0630*/  FFMA R19, R20.reuse, R10, R19 ;  /* 0x0000000a14137223 */ /* 0x040fe20000000013 */
[----:B------:R-:W-:Y:S02]  /*0640*/  FFMA R20, R20, R11, R16 ;  /* 0x0000000b14147223 */ /* 0x000fe40000000010 */
[----:B------:R-:W1:Y:S01]  /*0650*/  LDS R16, [R12+UR7+0x280] ;  /* 0x000280070c107984 */ /* 0x000e620008000800 */
[----:B------:R-:W-:Y:S01]  /*0660*/  FFMA R25, R4, R26, R25 ;  /* 0x0000001a04197223 */ /* 0x000fe20000000019 */
[C---:B------:R-:W-:Y:S01]  /*0670*/  FFMA R29, R26.reuse, R5, R29 ;  /* 0x000000051a1d7223 */ /* 0x040fe2000000001d */
[C---:B------:R-:W-:Y:S01]  /*0680*/  FFMA R27, R26.reuse, R6, R27 ;  /* 0x000000061a1b7223 */ /* 0x040fe2000000001b */
[----:B------:R-:W-:Y:S01]  /*0690*/  FFMA R24, R26, R7, R24 ;  /* 0x000000071a187223 */ /* 0x000fe20000000018 */
[----:B------:R-:W-:Y:S01]  /*06a0*/  FFMA R23, R8, R26, R23 ;  /* 0x0000001a08177223 */ /* 0x000fe20000000017 */
[C---:B------:R-:W-:Y:S01]  /*06b0*/  FFMA R18, R26.reuse, R9, R18 ;  /* 0x000000091a127223 */ /* 0x040fe20000000012 */
[C---:B------:R-:W-:Y:S01]  /*06c0*/  FFMA R19, R26.reuse, R10, R19 ;  /* 0x0000000a1a137223 */ /* 0x040fe20000000013 */
[----:B------:R-:W-:-:S02]  /*06d0*/  FFMA R26, R26, R11, R20 ;  /* 0x0000000b1a1a7223 */ /* 0x000fc40000000014 */
[----:B------:R-:W2:Y:S01]  /*06e0*/  LDS R20, [R12+UR7+0x300] ;  /* 0x000300070c147984 */ /* 0x000ea20008000800 */
[----:B0-----:R-:W-:Y:S01]  /*06f0*/  FFMA R25, R4, R22, R25 ;  /* 0x0000001604197223 */ /* 0x001fe20000000019 */
[C---:B------:R-:W-:Y:S01]  /*0700*/  FFMA R29, R22.reuse, R5, R29 ;  /* 0x00000005161d7223 */ /* 0x040fe2000000001d */
[C---:B------:R-:W-:Y:S01]  /*0710*/  FFMA R27, R22.reuse, R6, R27 ;  /* 0x00000006161b7223 */ /* 0x040fe2000000001b */
[----:B------:R-:W-:Y:S01]  /*0720*/  FFMA R24, R22, R7, R24 ;  /* 0x0000000716187223 */ /* 0x000fe20000000018 */
[----:B------:R-:W-:Y:S01]  /*0730*/  FFMA R23, R8, R22, R23 ;  /* 0x0000001608177223 */ /* 0x000fe20000000017 */
[C---:B------:R-:W-:Y:S01]  /*0740*/  FFMA R18, R22.reuse, R9, R18 ;  /* 0x0000000916127223 */ /* 0x040fe20000000012 */
[C---:B------:R-:W-:Y:S01]  /*0750*/  FFMA R19, R22.reuse, R10, R19 ;  /* 0x0000000a16137223 */ /* 0x040fe20000000013 */
[----:B------:R-:W-:Y:S01]  /*0760*/  FFMA R22, R22, R11, R26 ;  /* 0x0000000b16167223 */ /* 0x000fe2000000001a */
[----:B-1----:R-:W-:Y:S01]  /*0770*/  FFMA R25, R4, R16, R25 ;  /* 0x0000001004197223 */ /* 0x002fe20000000019 */
[C---:B------:R-:W-:Y:S01]  /*0780*/  FFMA R29, R16.reuse, R5, R29 ;  /* 0x00000005101d7223 */ /* 0x040fe2000000001d */
[C---:B------:R-:W-:Y:S01]  /*0790*/  FFMA R27, R16.reuse, R6, R27 ;  /* 0x00000006101b7223 */ /* 0x040fe2000000001b */
[----:B------:R-:W-:Y:S01]  /*07a0*/  FFMA R24, R16, R7, R24 ;  /* 0x0000000710187223 */ /* 0x000fe20000000018 */
[----:B------:R-:W-:Y:S01]  /*07b0*/  FFMA R23, R8, R16, R23 ;  /* 0x0000001008177223 */ /* 0x000fe20000000017 */
        /* <DEDUP_REMOVED lines=10> */
[----:B------:R-:W-:-:S02]  /*0860*/  FFMA R20, R20, R11, R16 ;  /* 0x0000000b14147223 */ /* 0x000fc40000000010 */
[----:B------:R-:W0:Y:S01]  /*0870*/  LDS R16, [R12+UR7+0x480] ;  /* 0x000480070c107984 */ /* 0x000e220008000800 */
[C---:B------:R-:W-:Y:S01]  /*0880*/  FFMA R22, R21.reuse, R5, R22 ;  /* 0x0000000515167223 */ /* 0x040fe20000000016 */
[----:B------:R-:W-:Y:S01]  /*0890*/  FFMA R25, R4, R21, R25 ;  /* 0x0000001504197223 */ /* 0x000fe20000000019 */
[C---:B------:R-:W-:Y:S01]  /*08a0*/  FFMA R27, R21.reuse, R6, R27 ;  /* 0x00000006151b7223 */ /* 0x040fe2000000001b */
[C---:B------:R-:W-:Y:S01]  /*08b0*/  FFMA R24, R21.reuse, R7, R24 ;  /* 0x0000000715187223 */ /* 0x040fe20000000018 */
[----:B------:R-:W-:Y:S01]  /*08c0*/  FFMA R23, R8, R21, R23 ;  /* 0x0000001508177223 */ /* 0x000fe20000000017 */
[C---:B------:R-:W-:Y:S01]  /*08d0*/  FFMA R18, R21.reuse, R9, R18 ;  /* 0x0000000915127223 */ /* 0x040fe20000000012 */
[C---:B------:R-:W-:Y:S01]  /*08e0*/  FFMA R19, R21.reuse, R10, R19 ;  /* 0x0000000a15137223 */ /* 0x040fe20000000013 */
[----:B------:R-:W-:Y:S01]  /*08f0*/  FFMA R20, R21, R11, R20 ;  /* 0x0000000b15147223 */ /* 0x000fe20000000014 */
[C---:B------:R-:W-:Y:S02]  /*0900*/  FFMA R21, R17.reuse, R5, R22 ;  /* 0x0000000511157223 */ /* 0x040fe40000000016 */
[----:B------:R-:W1:Y:S01]  /*0910*/  LDS R22, [R12+UR7+0x500] ;  /* 0x000500070c167984 */ /* 0x000e620008000800 */
[----:B------:R-:W-:Y:S01]  /*0920*/  FFMA R25, R4, R17, R25 ;  /* 0x0000001104197223 */ /* 0x000fe20000000019 */
[C---:B------:R-:W-:Y:S01]  /*0930*/  FFMA R27, R17.reuse, R6, R27 ;  /* 0x00000006111b7223 */ /* 0x040fe2000000001b */
[C---:B------:R-:W-:Y:S01]  /*0940*/  FFMA R24, R17.reuse, R7, R24 ;  /* 0x0000000711187223 */ /* 0x040fe20000000018 */
        /* <DEDUP_REMOVED lines=12> */
[----:B------:R-:W-:Y:S02]  /*0a10*/  FFMA R20, R16, R11, R20 ;  /* 0x0000000b10147223 */ /* 0x000fe40000000014 */
[----:B------:R-:W0:Y:S01]  /*0a20*/  LDS R16, [R12+UR7+0x600] ;  /* 0x000600070c107984 */ /* 0x000e220008000800 */
[----:B-1----:R-:W-:Y:S01]  /*0a30*/  FFMA R25, R4, R22, R25 ;  /* 0x0000001604197223 */ /* 0x002fe20000000019 */
[C---:B------:R-:W-:Y:S01]  /*0a40*/  FFMA R26, R22.reuse, R5, R21 ;  /* 0x00000005161a7223 */ /* 0x040fe20000000015 */
[C---:B------:R-:W-:Y:S01]  /*0a50*/  FFMA R27, R22.reuse, R6, R27 ;  /* 0x00000006161b7223 */ /* 0x040fe2000000001b */
[----:B------:R-:W-:Y:S01]  /*0a60*/  FFMA R24, R22, R7, R24 ;  /* 0x0000000716187223 */ /* 0x000fe20000000018 */
[----:B------:R-:W-:Y:S01]  /*0a70*/  FFMA R23, R8, R22, R23 ;  /* 0x0000001608177223 */ /* 0x000fe20000000017 */
[C---:B------:R-:W-:Y:S01]  /*0a80*/  FFMA R18, R22.reuse, R9, R18 ;  /* 0x0000000916127223 */ /* 0x040fe20000000012 */
[C---:B------:R-:W-:Y:S01]  /*0a90*/  FFMA R19, R22.reuse, R10, R19 ;  /* 0x0000000a16137223 */ /* 0x040fe20000000013 */
[----:B------:R-:W-:-:S02]  /*0aa0*/  FFMA R20, R22, R11, R20 ;  /* 0x0000000b16147223 */ /* 0x000fc40000000014 */
[----:B------:R-:W1:Y:S01]  /*0ab0*/  LDS R22, [R12+UR7+0x680] ;  /* 0x000680070c167984 */ /* 0x000e620008000800 */
[----:B--2---:R-:W-:Y:S01]  /*0ac0*/  FFMA R25, R4, R17, R25 ;  /* 0x0000001104197223 */ /* 0x004fe20000000019 */
[C---:B------:R-:W-:Y:S01]  /*0ad0*/  FFMA R21, R17.reuse, R5, R26 ;  /* 0x0000000511157223 */ /* 0x040fe2000000001a */
[C---:B------:R-:W-:Y:S01]  /*0ae0*/  FFMA R27, R17.reuse, R6, R27 ;  /* 0x00000006111b7223 */ /* 0x040fe2000000001b */
[C---:B------:R-:W-:Y:S01]  /*0af0*/  FFMA R24, R17.reuse, R7, R24 ;  /* 0x0000000711187223 */ /* 0x040fe20000000018 */
[----:B------:R-:W-:Y:S01]  /*0b00*/  FFMA R23, R8, R17, R23 ;  /* 0x0000001108177223 */ /* 0x000fe20000000017 */
[C---:B------:R-:W-:Y:S01]  /*0b10*/  FFMA R18, R17.reuse, R9, R18 ;  /* 0x0000000911127223 */ /* 0x040fe20000000012 */
[C---:B------:R-:W-:Y:S01]  /*0b20*/  FFMA R19, R17.reuse, R10, R19 ;  /* 0x0000000a11137223 */ /* 0x040fe20000000013 */
[----:B------:R-:W-:Y:S02]  /*0b30*/  FFMA R20, R17, R11, R20 ;  /* 0x0000000b11147223 */ /* 0x000fe40000000014 */
        /* <DEDUP_REMOVED lines=21> */
[C---:B------:R-:W-:Y:S01]  /*0c90*/  FFMA R24, R17.reuse, R7, R24 ;  /* 0x0000000711187223 */ /* 0x040fe20000000018 */
[----:B------:R-:W-:Y:S01]  /*0ca0*/  FFMA R23, R8, R17, R23 ;  /* 0x0000001108177223 */ /* 0x000fe20000000017 */
[C---:B------:R-:W-:Y:S01]  /*0cb0*/  FFMA R18, R17.reuse, R9, R18 ;  /* 0x0000000911127223 */ /* 0x040fe20000000012 */
[C---:B------:R-:W-:Y:S01]  /*0cc0*/  FFMA R19, R17.reuse, R10, R19 ;  /* 0x0000000a11137223 */ /* 0x040fe20000000013 */
[----:B------:R-:W-:Y:S01]  /*0cd0*/  FFMA R20, R17, R11, R20 ;  /* 0x0000000b11147223 */ /* 0x000fe20000000014 */
        /* <DEDUP_REMOVED lines=8> */
[----:B------:R1:W-:Y:S04]  /*0d60*/  STL [R0], R25 ;  /* 0x0000001900007387 */ /* 0x0003e80000100800 */
[----:B------:R1:W-:Y:S04]  /*0d70*/  STL [R0+0x20], R21 ;  /* 0x0000201500007387 */ /* 0x0003e80000100800 */
[----:B------:R1:W-:Y:S04]  /*0d80*/  STL [R0+0x40], R27 ;  /* 0x0000401b00007387 */ /* 0x0003e80000100800 */
[----:B------:R1:W-:Y:S04]  /*0d90*/  STL [R0+0x60], R7 ;  /* 0x0000600700007387 */ /* 0x0003e80000100800 */
[----:B------:R1:W-:Y:S04]  /*0da0*/  STL [R0+0x80], R23 ;  /* 0x0000801700007387 */ /* 0x0003e80000100800 */
[----:B------:R1:W-:Y:S04]  /*0db0*/  STL [R0+0xa0], R9 ;  /* 0x0000a00900007387 */ /* 0x0003e80000100800 */
[----:B------:R1:W-:Y:S04]  /*0dc0*/  STL [R0+0xc0], R19 ;  /* 0x0000c01300007387 */ /* 0x0003e80000100800 */
[----:B------:R1:W-:Y:S01]  /*0dd0*/  STL [R0+0xe0], R11 ;  /* 0x0000e00b00007387 */ /* 0x0003e20000100800 */
[----:B------:R-:W-:-:S02]  /*0de0*/  MOV R4, UR12 ;  /* 0x0000000c00047c02 */ /* 0x000fc40008000f00 */
[----:B------:R-:W-:Y:S02]  /*0df0*/  MOV R6, UR9 ;  /* 0x0000000900067c02 */ /* 0x000fe40008000f00 */
[----:B------:R-:W-:Y:S02]  /*0e00*/  LEA R3, R4, R3, 0x4 ;  /* 0x0000000304037211 */ /* 0x000fe400078e20ff */
[----:B------:R-:W-:Y:S01]  /*0e10*/  LEA R15, R6, R15, 0x4 ;  /* 0x0000000f060f7211 */ /* 0x000fe200078e20ff */
[----:B------:R-:W-:Y:S06]  /*0e20*/  BAR.SYNC.DEFER_BLOCKING 0x0 ;  /* 0x0000000000007b1d */ /* 0x000fec0000010000 */
[----:B------:R-:W-:Y:S05]  /*0e30*/  BRA.U !UP0, `(.L_x_1) ;  /* 0xfffffff508347547 */ /* 0x000fea000b83ffff */
.L_x_0:
[----:B-1----:R-:W1:Y:S01]  /*0e40*/  S2R R7, SR_TID.Y ;  /* 0x0000000000077919 */ /* 0x002e620000002200 */
[----:B------:R-:W-:Y:S01]  /*0e50*/  R2UR UR6, R1 ;  /* 0x00000000010672ca */ /* 0x000fe200000e0000 */
[----:B------:R-:W-:Y:S01]  /*0e60*/  HFMA2 R0, -RZ, RZ, 0, 1.9073486328125e-06 ;  /* 0x00000020ff007431 */ /* 0x000fe200000001ff */
[----:B------:R-:W2:Y:S01]  /*0e70*/  LDCU UR4, c[0x0][0x384] ;  /* 0x00007080ff0477ac */ /* 0x000ea20008000800 */
[----:B------:R-:W3:Y:S01]  /*0e80*/  S2R R9, SR_TID.X ;  /* 0x0000000000097919 */ /* 0x000ee20000002100 */
[----:B0-----:R-:W0:Y:S09]  /*0e90*/  LDC.64 R2, c[0x0][0x3a8] ;  /* 0x0000ea00ff027b82 */ /* 0x001e320000000a00 */
[----:B-1----:R-:W-:-:S05]  /*0ea0*/  IMAD R0, R7, R0, UR6 ;  /* 0x0000000607007e24 */ /* 0x002fca000f8e0200 */
[----:B---3--:R-:W-:-:S05]  /*0eb0*/  LEA R0, R9, R0, 0x2 ;  /* 0x0000000009007211 */ /* 0x008fca00078e10ff */
[----:B------:R-:W3:Y:S01]  /*0ec0*/  LDL R5, [R0] ;  /* 0x0000000000057983 */ /* 0x000ee20000100800 */
[----:B------:R-:W1:Y:S02]  /*0ed0*/  S2R R4, SR_CTAID.Y ;  /* 0x0000000000047919 */ /* 0x000e640000002600 */
[----:B-1----:R-:W-:Y:S02]  /*0ee0*/  LEA R4, R4, R7, 0x2 ;  /* 0x0000000704047211 */ /* 0x002fe400078e10ff */
[----:B------:R-:W-:Y:S02]  /*0ef0*/  LEA R7, R9, UR5, 0x3 ;  /* 0x0000000509077c11 */ /* 0x000fe4000f8e18ff */
[----:B------:R-:W-:-:S05]  /*0f00*/  LEA R4, R4, 0x8, 0x3 ;  /* 0x0000000804047811 */ /* 0x000fca00078e18ff */
[----:B--2---:R-:W-:-:S05]  /*0f10*/  IMAD R4, R4, UR4, R7 ;  /* 0x0000000404047c24 */ /* 0x004fca000f8e0207 */
[----:B------:R-:W-:-:S05]  /*0f20*/  IADD3 R7, PT, PT, R4, 0x8, RZ ;  /* 0x0000000804077810 */ /* 0x000fca0007ffe0ff */
[----:B0-----:R-:W-:-:S05]  /*0f30*/  IMAD.WIDE R2, R7, 0x4, R2 ;  /* 0x0000000407027825 */ /* 0x001fca00078e0202 */
[----:B---3--:R-:W-:Y:S01]  /*0f40*/  STG.E desc[UR10][R2.64], R5 ;  /* 0x0000000502007986 */ /* 0x008fe2000c10190a */
[----:B------:R-:W-:Y:S05]  /*0f50*/  EXIT ;  /* 0x000000000000794d */ /* 0x000fea0003800000 */
.L_x_2:
[----:B------:R-:W-:-:S00]  /*0f60*/  BRA `(.L_x_2) ;  /* 0xfffffffc00fc7947 */ /* 0x000fc0000383ffff */
[----:B------:R-:W-:-:S00]  /*0f70*/  NOP ;  /* 0x0000000000007918 */ /* 0x000fc00000000000 */
        /* <DEDUP_REMOVED lines=8> */
.L_x_3:


//--------------------- .nv.shared._Z10sgemm_smemiiifPfPKffS_ --------------------------
	.section	.nv.shared._Z10sgemm_smemiiifPfPKffS_,"aw",@nobits
	.sectionflags	@""
	.align	4
.nv.shared._Z10sgemm_smemiiifPfPKffS_:
	.zero		5120


//--------------------- .nv.shared.reserved.0     --------------------------
	.section	.nv.shared.reserved.0,"aw",@nobits
	.weak		__nv_reservedSMEM_offset_0_alias
	.size		__nv_reservedSMEM_offset_0_alias, 0, 64
	.other		__nv_reservedSMEM_offset_0_alias,@"STO_CUDA_RESERVED_SHARED STV_DEFAULT"
__nv_reservedSMEM_offset_0_alias:
	.zero		0
	.zero		64


//--------------------- .nv.constant0._Z10sgemm_smemiiifPfPKffS_ --------------------------
	.section	.nv.constant0._Z10sgemm_smemiiifPfPKffS_,"a",@progbits
	.sectionflags	@""
	.align	4
.nv.constant0._Z10sgemm_smemiiifPfPKffS_:
	.zero		944


//--------------------- SYMBOLS --------------------------

	.type		.nv.reservedSmem.offset0,@object
	.size		.nv.reservedSmem.offset0,0x4
	.type		.nv.reservedSmem.cap,@object
	.size		.nv.reservedSmem.cap,0x4
